//
// Generated by NVIDIA NVVM Compiler
//
// Compiler Build ID: CL-36424714
// Cuda compilation tools, release 13.0, V13.0.88
// Based on NVVM 20.0.0
//

.version 9.0
.target sm_100
.address_size 64

	// .globl	_Z11matmul_elemiPfS_S_

.visible .entry _Z11matmul_elemiPfS_S_(
	.param .u32 _Z11matmul_elemiPfS_S__param_0,
	.param .u64 .ptr .align 1 _Z11matmul_elemiPfS_S__param_1,
	.param .u64 .ptr .align 1 _Z11matmul_elemiPfS_S__param_2,
	.param .u64 .ptr .align 1 _Z11matmul_elemiPfS_S__param_3
)
{
	.reg .pred 	%p<10>;
	.reg .b32 	%r<40>;
	.reg .b32 	%f<67>;
	.reg .b64 	%rd<67>;

	ld.param.u32 	%r18, [_Z11matmul_elemiPfS_S__param_0];
	ld.param.u64 	%rd14, [_Z11matmul_elemiPfS_S__param_1];
	ld.param.u64 	%rd15, [_Z11matmul_elemiPfS_S__param_2];
	cvta.to.global.u64 	%rd1, %rd15;
	cvta.to.global.u64 	%rd2, %rd14;
	mov.u32 	%r19, %ctaid.x;
	mov.u32 	%r20, %ntid.x;
	mov.u32 	%r21, %tid.x;
	mad.lo.s32 	%r1, %r19, %r20, %r21;
	mov.u32 	%r22, %ctaid.y;
	mov.u32 	%r23, %ntid.y;
	mov.u32 	%r24, %tid.y;
	mad.lo.s32 	%r2, %r22, %r23, %r24;
	max.s32 	%r25, %r2, %r1;
	setp.ge.s32 	%p1, %r25, %r18;
	@%p1 bra 	$L__BB0_13;
	mul.lo.s32 	%r3, %r2, %r18;
	and.b32  	%r4, %r18, 7;
	setp.lt.u32 	%p2, %r18, 8;
	mov.f32 	%f66, 0f00000000;
	mov.b32 	%r38, 0;
	@%p2 bra 	$L__BB0_4;
	and.b32  	%r38, %r18, 2147483640;
	neg.s32 	%r36, %r38;
	mul.wide.s32 	%rd16, %r18, 4;
	add.s64 	%rd3, %rd1, %rd16;
	shl.b32 	%r7, %r18, 3;
	mul.wide.s32 	%rd17, %r18, 8;
	add.s64 	%rd4, %rd1, %rd17;
	mul.wide.s32 	%rd18, %r18, 12;
	add.s64 	%rd5, %rd1, %rd18;
	mul.wide.s32 	%rd19, %r18, 16;
	add.s64 	%rd6, %rd1, %rd19;
	mul.wide.s32 	%rd20, %r18, 20;
	add.s64 	%rd7, %rd1, %rd20;
	mul.wide.s32 	%rd21, %r18, 24;
	add.s64 	%rd8, %rd1, %rd21;
	mul.wide.s32 	%rd22, %r18, 28;
	add.s64 	%rd9, %rd1, %rd22;
	mul.wide.u32 	%rd23, %r3, 4;
	add.s64 	%rd24, %rd23, %rd2;
	add.s64 	%rd66, %rd24, 16;
	mov.f32 	%f66, 0f00000000;
	mov.u32 	%r35, %r1;
$L__BB0_3:
	.pragma "nounroll";
	mul.wide.s32 	%rd25, %r35, 4;
	add.s64 	%rd26, %rd3, %rd25;
	add.s64 	%rd27, %rd4, %rd25;
	add.s64 	%rd28, %rd5, %rd25;
	add.s64 	%rd29, %rd6, %rd25;
	add.s64 	%rd30, %rd7, %rd25;
	add.s64 	%rd31, %rd8, %rd25;
	add.s64 	%rd32, %rd9, %rd25;
	add.s64 	%rd33, %rd1, %rd25;
	ld.global.f32 	%f16, [%rd66+-16];
	ld.global.f32 	%f17, [%rd33];
	fma.rn.f32 	%f18, %f16, %f17, %f66;
	ld.global.f32 	%f19, [%rd66+-12];
	ld.global.f32 	%f20, [%rd26];
	fma.rn.f32 	%f21, %f19, %f20, %f18;
	ld.global.f32 	%f22, [%rd66+-8];
	ld.global.f32 	%f23, [%rd27];
	fma.rn.f32 	%f24, %f22, %f23, %f21;
	ld.global.f32 	%f25, [%rd66+-4];
	ld.global.f32 	%f26, [%rd28];
	fma.rn.f32 	%f27, %f25, %f26, %f24;
	ld.global.f32 	%f28, [%rd66];
	ld.global.f32 	%f29, [%rd29];
	fma.rn.f32 	%f30, %f28, %f29, %f27;
	ld.global.f32 	%f31, [%rd66+4];
	ld.global.f32 	%f32, [%rd30];
	fma.rn.f32 	%f33, %f31, %f32, %f30;
	ld.global.f32 	%f34, [%rd66+8];
	ld.global.f32 	%f35, [%rd31];
	fma.rn.f32 	%f36, %f34, %f35, %f33;
	ld.global.f32 	%f37, [%rd66+12];
	ld.global.f32 	%f38, [%rd32];
	fma.rn.f32 	%f66, %f37, %f38, %f36;
	add.s32 	%r36, %r36, 8;
	add.s32 	%r35, %r35, %r7;
	add.s64 	%rd66, %rd66, 32;
	setp.ne.s32 	%p3, %r36, 0;
	@%p3 bra 	$L__BB0_3;
$L__BB0_4:
	setp.eq.s32 	%p4, %r4, 0;
	@%p4 bra 	$L__BB0_12;
	and.b32  	%r13, %r18, 3;
	setp.lt.u32 	%p5, %r4, 4;
	@%p5 bra 	$L__BB0_7;
	add.s32 	%r27, %r38, %r3;
	mul.wide.u32 	%rd34, %r27, 4;
	add.s64 	%rd35, %rd2, %rd34;
	ld.global.f32 	%f40, [%rd35];
	mad.lo.s32 	%r28, %r38, %r18, %r1;
	mul.wide.s32 	%rd36, %r28, 4;
	add.s64 	%rd37, %rd1, %rd36;
	ld.global.f32 	%f41, [%rd37];
	fma.rn.f32 	%f42, %f40, %f41, %f66;
	cvt.u64.u32 	%rd38, %r3;
	cvt.u64.u32 	%rd39, %r38;
	add.s64 	%rd40, %rd39, %rd38;
	shl.b64 	%rd41, %rd40, 2;
	add.s64 	%rd42, %rd2, %rd41;
	ld.global.f32 	%f43, [%rd42+4];
	mul.wide.s32 	%rd43, %r18, 4;
	add.s64 	%rd44, %rd37, %rd43;
	ld.global.f32 	%f44, [%rd44];
	fma.rn.f32 	%f45, %f43, %f44, %f42;
	ld.global.f32 	%f46, [%rd42+8];
	add.s64 	%rd45, %rd44, %rd43;
	ld.global.f32 	%f47, [%rd45];
	fma.rn.f32 	%f48, %f46, %f47, %f45;
	ld.global.f32 	%f49, [%rd42+12];
	add.s64 	%rd46, %rd45, %rd43;
	ld.global.f32 	%f50, [%rd46];
	fma.rn.f32 	%f66, %f49, %f50, %f48;
	add.s32 	%r38, %r38, 4;
$L__BB0_7:
	setp.eq.s32 	%p6, %r13, 0;
	@%p6 bra 	$L__BB0_12;
	setp.eq.s32 	%p7, %r13, 1;
	@%p7 bra 	$L__BB0_10;
	add.s32 	%r29, %r38, %r3;
	mul.wide.u32 	%rd47, %r29, 4;
	add.s64 	%rd48, %rd2, %rd47;
	ld.global.f32 	%f52, [%rd48];
	mad.lo.s32 	%r30, %r38, %r18, %r1;
	mul.wide.s32 	%rd49, %r30, 4;
	add.s64 	%rd50, %rd1, %rd49;
	ld.global.f32 	%f53, [%rd50];
	fma.rn.f32 	%f54, %f52, %f53, %f66;
	cvt.u64.u32 	%rd51, %r3;
	cvt.u64.u32 	%rd52, %r38;
	add.s64 	%rd53, %rd52, %rd51;
	shl.b64 	%rd54, %rd53, 2;
	add.s64 	%rd55, %rd2, %rd54;
	ld.global.f32 	%f55, [%rd55+4];
	mul.wide.s32 	%rd56, %r18, 4;
	add.s64 	%rd57, %rd50, %rd56;
	ld.global.f32 	%f56, [%rd57];
	fma.rn.f32 	%f66, %f55, %f56, %f54;
	add.s32 	%r38, %r38, 2;
$L__BB0_10:
	and.b32  	%r31, %r18, 1;
	setp.eq.b32 	%p8, %r31, 1;
	not.pred 	%p9, %p8;
	@%p9 bra 	$L__BB0_12;
	add.s32 	%r32, %r38, %r3;
	mul.wide.u32 	%rd58, %r32, 4;
	add.s64 	%rd59, %rd2, %rd58;
	ld.global.f32 	%f57, [%rd59];
	mad.lo.s32 	%r33, %r38, %r18, %r1;
	mul.wide.s32 	%rd60, %r33, 4;
	add.s64 	%rd61, %rd1, %rd60;
	ld.global.f32 	%f58, [%rd61];
	fma.rn.f32 	%f66, %f57, %f58, %f66;
$L__BB0_12:
	ld.param.u64 	%rd65, [_Z11matmul_elemiPfS_S__param_3];
	add.s32 	%r34, %r3, %r1;
	cvta.to.global.u64 	%rd62, %rd65;
	mul.wide.s32 	%rd63, %r34, 4;
	add.s64 	%rd64, %rd62, %rd63;
	st.global.f32 	[%rd64], %f66;
$L__BB0_13:
	ret;

}


// ===== COMPILED SASS (sm_100) =====

	.target	sm_100

	.elftype	@"ET_EXEC"


//--------------------- .note.nv.tkinfo           --------------------------
	.section	.note.nv.tkinfo,"",@"SHT_NOTE"
	.sectionflags	@"SHF_NOTE_NV_TKINFO"
	.tkinfo
        /*0018*/ 	.word	0x00000002
        /*0030*/ 	.string	""
        /*0030*/ 	.string	"ptxas"
        /*0030*/ 	.string	"Cuda compilation tools, release 13.0, V13.0.88"
        /*0030*/ 	.string	"Build cuda_13.0.r13.0/compiler.36424714_0"
        /*0030*/ 	.string	"-arch sm_100 -m 64 "



//--------------------- .note.nv.cuinfo           --------------------------
	.section	.note.nv.cuinfo,"",@"SHT_NOTE"
	.sectionflags	@"SHF_NOTE_NV_CUINFO"
        /*0018*/ 	.short	0x0002
        /*001a*/ 	.short	0x0064
        /*001c*/ 	.short	0x0082
	.zero		2


//--------------------- .nv.info                  --------------------------
	.section	.nv.info,"",@"SHT_CUDA_INFO"
	.align	4


	//----- nvinfo : EIATTR_REGCOUNT
	.align		4
        /*0000*/ 	.byte	0x04, 0x2f
        /*0002*/ 	.short	(.L_1 - .L_0)
	.align		4
.L_0:
        /*0004*/ 	.word	index@(_Z11matmul_elemiPfS_S_)
        /*0008*/ 	.word	0x0000001e


	//----- nvinfo : EIATTR_FRAME_SIZE
	.align		4
.L_1:
        /*000c*/ 	.byte	0x04, 0x11
        /*000e*/ 	.short	(.L_3 - .L_2)
	.align		4
.L_2:
        /*0010*/ 	.word	index@(_Z11matmul_elemiPfS_S_)
        /*0014*/ 	.word	0x00000000


	//----- nvinfo : EIATTR_MIN_STACK_SIZE
	.align		4
.L_3:
        /*0018*/ 	.byte	0x04, 0x12
        /*001a*/ 	.short	(.L_5 - .L_4)
	.align		4
.L_4:
        /*001c*/ 	.word	index@(_Z11matmul_elemiPfS_S_)
        /*0020*/ 	.word	0x00000000
.L_5:


//--------------------- .nv.compat                --------------------------
	.section	.nv.compat,"",@"SHT_CUDA_COMPAT_INFO"
	.align	4
        /*0000*/ 	.byte	0x02, 0x09, 0x00, 0x00, 0x02, 0x02, 0x01, 0x00, 0x02, 0x05, 0x05, 0x00, 0x03, 0x07, 0x01, 0x01
        /*0010*/ 	.byte	0x02, 0x03, 0x00, 0x00, 0x02, 0x06, 0x01, 0x00, 0x04, 0x0b, 0x08, 0x00, 0x09, 0x00, 0x00, 0x00
        /*0020*/ 	.byte	0x00, 0x00, 0x00, 0x00


//--------------------- .nv.info._Z11matmul_elemiPfS_S_ --------------------------
	.section	.nv.info._Z11matmul_elemiPfS_S_,"",@"SHT_CUDA_INFO"
	.sectionflags	@""
	.align	4


	//----- nvinfo : EIATTR_CUDA_API_VERSION
	.align		4
        /*0000*/ 	.byte	0x04, 0x37
        /*0002*/ 	.short	(.L_7 - .L_6)
.L_6:
        /*0004*/ 	.word	0x00000082


	//----- nvinfo : EIATTR_KPARAM_INFO
	.align		4
.L_7:
        /*0008*/ 	.byte	0x04, 0x17
        /*000a*/ 	.short	(.L_9 - .L_8)
.L_8:
        /*000c*/ 	.word	0x00000000
        /*0010*/ 	.short	0x0003
        /*0012*/ 	.short	0x0018
        /*0014*/ 	.byte	0x00, 0xf5, 0x21, 0x00


	//----- nvinfo : EIATTR_KPARAM_INFO
	.align		4
.L_9:
        /*0018*/ 	.byte	0x04, 0x17
        /*001a*/ 	.short	(.L_11 - .L_10)
.L_10:
        /*001c*/ 	.word	0x00000000
        /*0020*/ 	.short	0x0002
        /*0022*/ 	.short	0x0010
        /*0024*/ 	.byte	0x00, 0xf5, 0x21, 0x00


	//----- nvinfo : EIATTR_KPARAM_INFO
	.align		4
.L_11:
        /*0028*/ 	.byte	0x04, 0x17
        /*002a*/ 	.short	(.L_13 - .L_12)
.L_12:
        /*002c*/ 	.word	0x00000000
        /*0030*/ 	.short	0x0001
        /*0032*/ 	.short	0x0008
        /*0034*/ 	.byte	0x00, 0xf5, 0x21, 0x00


	//----- nvinfo : EIATTR_KPARAM_INFO
	.align		4
.L_13:
        /*0038*/ 	.byte	0x04, 0x17
        /*003a*/ 	.short	(.L_15 - .L_14)
.L_14:
        /*003c*/ 	.word	0x00000000
        /*0040*/ 	.short	0x0000
        /*0042*/ 	.short	0x0000
        /*0044*/ 	.byte	0x00, 0xf0, 0x11, 0x00


	//----- nvinfo : EIATTR_SPARSE_MMA_MASK
	.align		4
.L_15:
        /*0048*/ 	.byte	0x03, 0x50
        /*004a*/ 	.short	0x0000


	//----- nvinfo : EIATTR_MAXREG_COUNT
	.align		4
        /*004c*/ 	.byte	0x03, 0x1b
        /*004e*/ 	.short	0x00ff


	//----- nvinfo : EIATTR_MERCURY_ISA_VERSION
	.align		4
        /*0050*/ 	.byte	0x03, 0x5f
        /*0052*/ 	.short	0x0101


	//----- nvinfo : EIATTR_VRC_CTA_INIT_COUNT
	.align		4
        /*0054*/ 	.byte	0x02, 0x4a
	.zero		1
	.zero		1


	//----- nvinfo : EIATTR_EXIT_INSTR_OFFSETS
	.align		4
        /*0058*/ 	.byte	0x04, 0x1c
        /*005a*/ 	.short	(.L_17 - .L_16)


	//   ....[0]....
.L_16:
        /*005c*/ 	.word	0x000000c0


	//   ....[1]....
        /*0060*/ 	.word	0x00000aa0


	//----- nvinfo : EIATTR_CBANK_PARAM_SIZE
	.align		4
.L_17:
        /*0064*/ 	.byte	0x03, 0x19
        /*0066*/ 	.short	0x0020


	//----- nvinfo : EIATTR_PARAM_CBANK
	.align		4
        /*0068*/ 	.byte	0x04, 0x0a
        /*006a*/ 	.short	(.L_19 - .L_18)
	.align		4
.L_18:
        /*006c*/ 	.word	index@(.nv.constant0._Z11matmul_elemiPfS_S_)
        /*0070*/ 	.short	0x0380
        /*0072*/ 	.short	0x0020


	//----- nvinfo : EIATTR_SW_WAR
	.align		4
.L_19:
        /*0074*/ 	.byte	0x04, 0x36
        /*0076*/ 	.short	(.L_21 - .L_20)
.L_20:
        /*0078*/ 	.word	0x00000008
.L_21:


//--------------------- .nv.callgraph             --------------------------
	.section	.nv.callgraph,"",@"SHT_CUDA_CALLGRAPH"
	.align	4
	.sectionentsize	8
	.align		4
        /*0000*/ 	.word	0x00000000
	.align		4
        /*0004*/ 	.word	0xffffffff
	.align		4
        /*0008*/ 	.word	0x00000000
	.align		4
        /*000c*/ 	.word	0xfffffffe
	.align		4
        /*0010*/ 	.word	0x00000000
	.align		4
        /*0014*/ 	.word	0xfffffffd
	.align		4
        /*0018*/ 	.word	0x00000000
	.align		4
        /*001c*/ 	.word	0xfffffffc


//--------------------- .text._Z11matmul_elemiPfS_S_ --------------------------
	.section	.text._Z11matmul_elemiPfS_S_,"ax",@progbits
	.align	128
        .global         _Z11matmul_elemiPfS_S_
        .type           _Z11matmul_elemiPfS_S_,@function
        .size           _Z11matmul_elemiPfS_S_,(.L_x_5 - _Z11matmul_elemiPfS_S_)
        .other          _Z11matmul_elemiPfS_S_,@"STO_CUDA_ENTRY STV_DEFAULT"
_Z11matmul_elemiPfS_S_:
.text._Z11matmul_elemiPfS_S_:
[----:B------:R-:W-:Y:S01]  /*0000*/  LDC R1, c[0x0][0x37c] ;  /* 0x0000df00ff017b82 */ /* 0x000fe20000000800 */
[----:B------:R-:W0:Y:S07]  /*0010*/  S2R R3, SR_TID.X ;  /* 0x0000000000037919 */ /* 0x000e2e0000002100 */
[----:B------:R-:W0:Y:S01]  /*0020*/  LDC R0, c[0x0][0x360] ;  /* 0x0000d800ff007b82 */ /* 0x000e220000000800 */
[----:B------:R-:W1:Y:S01]  /*0030*/  LDCU UR20, c[0x0][0x380] ;  /* 0x00007000ff1477ac */ /* 0x000e620008000800 */
[----:B------:R-:W2:Y:S06]  /*0040*/  S2R R2, SR_TID.Y ;  /* 0x0000000000027919 */ /* 0x000eac0000002200 */
[----:B------:R-:W0:Y:S08]  /*0050*/  S2UR UR4, SR_CTAID.X ;  /* 0x00000000000479c3 */ /* 0x000e300000002500 */
[----:B------:R-:W2:Y:S08]  /*0060*/  S2UR UR5, SR_CTAID.Y ;  /* 0x00000000000579c3 */ /* 0x000eb00000002600 */
[----:B------:R-:W2:Y:S01]  /*0070*/  LDC R13, c[0x0][0x364] ;  /* 0x0000d900ff0d7b82 */ /* 0x000ea20000000800 */
[----:B0-----:R-:W-:-:S02]  /*0080*/  IMAD R0, R0, UR4, R3 ;  /* 0x0000000400007c24 */ /* 0x001fc4000f8e0203 */
[----:B--2---:R-:W-:-:S05]  /*0090*/  IMAD R13, R13, UR5, R2 ;  /* 0x000000050d0d7c24 */ /* 0x004fca000f8e0202 */
[----:B------:R-:W-:-:S04]  /*00a0*/  VIMNMX R2, PT, PT, R0, R13, !PT ;  /* 0x0000000d00027248 */ /* 0x000fc80007fe0100 */
[----:B-1----:R-:W-:-:S13]  /*00b0*/  ISETP.GE.AND P0, PT, R2, UR20, PT ;  /* 0x0000001402007c0c */ /* 0x002fda000bf06270 */
[----:B------:R-:W-:Y:S05]  /*00c0*/  @P0 EXIT ;  /* 0x000000000000094d */ /* 0x000fea0003800000 */
[----:B------:R-:W-:Y:S01]  /*00d0*/  UISETP.GE.U32.AND UP0, UPT, UR20, 0x8, UPT ;  /* 0x000000081400788c */ /* 0x000fe2000bf06070 */
[----:B------:R-:W-:Y:S02]  /*00e0*/  HFMA2 R12, -RZ, RZ, 0, 0 ;  /* 0x00000000ff0c7431 */ /* 0x000fe400000001ff */
[----:B------:R-:W-:Y:S01]  /*00f0*/  IMAD R13, R13, UR20, RZ ;  /* 0x000000140d0d7c24 */ /* 0x000fe2000f8e02ff */
[----:B------:R-:W-:Y:S01]  /*0100*/  UMOV UR4, URZ ;  /* 0x000000ff00047c82 */ /* 0x000fe20008000000 */
[----:B------:R-:W0:Y:S04]  /*0110*/  LDCU.64 UR18, c[0x0][0x358] ;  /* 0x00006b00ff1277ac */ /* 0x000e280008000a00 */
[----:B------:R-:W-:Y:S05]  /*0120*/  BRA.U !UP0, `(.L_x_0) ;  /* 0x0000000508007547 */ /* 0x000fea000b800000 */
[----:B------:R-:W1:Y:S01]  /*0130*/  LDC.64 R2, c[0x0][0x388] ;  /* 0x0000e200ff027b82 */ /* 0x000e620000000a00 */
[----:B------:R-:W2:Y:S01]  /*0140*/  LDCU.64 UR22, c[0x0][0x390] ;  /* 0x00007200ff1677ac */ /* 0x000ea20008000a00 */
[----:B------:R-:W-:Y:S02]  /*0150*/  MOV R12, RZ ;  /* 0x000000ff000c7202 */ /* 0x000fe40000000f00 */
[----:B------:R-:W-:Y:S01]  /*0160*/  MOV R14, R0 ;  /* 0x00000000000e7202 */ /* 0x000fe20000000f00 */
[----:B------:R-:W-:-:S04]  /*0170*/  ULOP3.LUT UR4, UR20, 0x7ffffff8, URZ, 0xc0, !UPT ;  /* 0x7ffffff814047892 */ /* 0x000fc8000f8ec0ff */
[----:B------:R-:W-:Y:S02]  /*0180*/  UIADD3 UR5, UPT, UPT, -UR4, URZ, URZ ;  /* 0x000000ff04057290 */ /* 0x000fe4000fffe1ff */
[----:B--2---:R-:W-:Y:S02]  /*0190*/  UIMAD.WIDE UR6, UR20, 0x8, UR22 ;  /* 0x00000008140678a5 */ /* 0x004fe4000f8e0216 */
[----:B------:R-:W-:Y:S02]  /*01a0*/  UIMAD.WIDE UR8, UR20, 0xc, UR22 ;  /* 0x0000000c140878a5 */ /* 0x000fe4000f8e0216 */
[----:B------:R-:W-:Y:S01]  /*01b0*/  UIMAD.WIDE UR10, UR20, 0x10, UR22 ;  /* 0x00000010140a78a5 */ /* 0x000fe2000f8e0216 */
[----:B-1----:R-:W-:Y:S01]  /*01c0*/  IMAD.WIDE.U32 R2, R13, 0x4, R2 ;  /* 0x000000040d027825 */ /* 0x002fe200078e0002 */
[----:B------:R-:W-:Y:S02]  /*01d0*/  UIMAD.WIDE UR12, UR20, 0x14, UR22 ;  /* 0x00000014140c78a5 */ /* 0x000fe4000f8e0216 */
[----:B------:R-:W-:Y:S01]  /*01e0*/  UIMAD.WIDE UR14, UR20, 0x18, UR22 ;  /* 0x00000018140e78a5 */ /* 0x000fe2000f8e0216 */
[----:B------:R-:W-:Y:S01]  /*01f0*/  IADD3 R2, P0, PT, R2, 0x10, RZ ;  /* 0x0000001002027810 */ /* 0x000fe20007f1e0ff */
[----:B------:R-:W-:-:S03]  /*0200*/  UIMAD.WIDE UR16, UR20, 0x1c, UR22 ;  /* 0x0000001c141078a5 */ /* 0x000fc6000f8e0216 */
[----:B------:R-:W-:-:S09]  /*0210*/  IADD3.X R3, PT, PT, RZ, R3, RZ, P0, !PT ;  /* 0x00000003ff037210 */ /* 0x000fd200007fe4ff */
.L_x_1:
[----:B------:R-:W-:Y:S01]  /*0220*/  UIMAD.WIDE UR24, UR20, 0x4, UR22 ;  /* 0x00000004141878a5 */ /* 0x000fe2000f8e0216 */
[----:B------:R-:W-:Y:S01]  /*0230*/  MOV R23, 0x4 ;  /* 0x0000000400177802 */ /* 0x000fe20000000f00 */
[----:B------:R-:W-:Y:S01]  /*0240*/  HFMA2 R25, -RZ, RZ, 0, 2.384185791015625e-07 ;  /* 0x00000004ff197431 */ /* 0x000fe200000001ff */
[----:B0-----:R-:W2:Y:S03]  /*0250*/  LDG.E R21, desc[UR18][R2.64+-0x10] ;  /* 0xfffff01202157981 */ /* 0x001ea6000c1e1900 */
[----:B------:R-:W-:Y:S01]  /*0260*/  IMAD.WIDE R22, R14, R23, UR22 ;  /* 0x000000160e167e25 */ /* 0x000fe2000f8e0217 */
[----:B------:R-:W-:Y:S01]  /*0270*/  MOV R8, UR24 ;  /* 0x0000001800087c02 */ /* 0x000fe20008000f00 */
[----:B------:R-:W3:Y:S01]  /*0280*/  LDG.E R19, desc[UR18][R2.64+-0xc] ;  /* 0xfffff41202137981 */ /* 0x000ee2000c1e1900 */
[----:B------:R-:W-:-:S03]  /*0290*/  MOV R9, UR25 ;  /* 0x0000001900097c02 */ /* 0x000fc60008000f00 */
[----:B------:R-:W2:Y:S01]  /*02a0*/  LDG.E R22, desc[UR18][R22.64] ;  /* 0x0000001216167981 */ /* 0x000ea2000c1e1900 */
[----:B------:R-:W-:Y:S02]  /*02b0*/  IMAD.MOV.U32 R11, RZ, RZ, 0x4 ;  /* 0x00000004ff0b7424 */ /* 0x000fe400078e00ff */
[----:B------:R-:W-:-:S04]  /*02c0*/  IMAD.WIDE R8, R14, 0x4, R8 ;  /* 0x000000040e087825 */ /* 0x000fc800078e0208 */
[----:B------:R-:W-:Y:S01]  /*02d0*/  HFMA2 R7, -RZ, RZ, 0, 2.384185791015625e-07 ;  /* 0x00000004ff077431 */ /* 0x000fe200000001ff */
[----:B------:R-:W-:Y:S01]  /*02e0*/  MOV R5, 0x4 ;  /* 0x0000000400057802 */ /* 0x000fe20000000f00 */
[----:B------:R-:W4:Y:S01]  /*02f0*/  LDG.E R17, desc[UR18][R2.64+-0x8] ;  /* 0xfffff81202117981 */ /* 0x000f22000c1e1900 */
[----:B------:R-:W-:-:S03]  /*0300*/  IMAD.WIDE R24, R14, R25, UR6 ;  /* 0x000000060e187e25 */ /* 0x000fc6000f8e0219 */
[----:B------:R0:W3:Y:S01]  /*0310*/  LDG.E R20, desc[UR18][R8.64] ;  /* 0x0000001208147981 */ /* 0x0000e2000c1e1900 */
[----:B------:R-:W-:-:S03]  /*0320*/  IMAD.WIDE R10, R14, R11, UR8 ;  /* 0x000000080e0a7e25 */ /* 0x000fc6000f8e020b */
[----:B------:R-:W4:Y:S01]  /*0330*/  LDG.E R18, desc[UR18][R24.64] ;  /* 0x0000001218127981 */ /* 0x000f22000c1e1900 */
[----:B------:R-:W-:-:S04]  /*0340*/  IMAD.WIDE R4, R14, R5, UR10 ;  /* 0x0000000a0e047e25 */ /* 0x000fc8000f8e0205 */
[----:B------:R-:W-:Y:S01]  /*0350*/  HFMA2 R27, -RZ, RZ, 0, 2.384185791015625e-07 ;  /* 0x00000004ff1b7431 */ /* 0x000fe200000001ff */
[----:B------:R1:W5:Y:S01]  /*0360*/  LDG.E R16, desc[UR18][R10.64] ;  /* 0x000000120a107981 */ /* 0x000362000c1e1900 */
[C---:B------:R-:W-:Y:S01]  /*0370*/  IMAD.WIDE R6, R14.reuse, R7, UR12 ;  /* 0x0000000c0e067e25 */ /* 0x040fe2000f8e0207 */
[----:B0-----:R-:W-:Y:S02]  /*0380*/  MOV R9, 0x4 ;  /* 0x0000000400097802 */ /* 0x001fe40000000f00 */
[----:B------:R-:W5:Y:S04]  /*0390*/  LDG.E R15, desc[UR18][R2.64+-0x4] ;  /* 0xfffffc12020f7981 */ /* 0x000f68000c1e1900 */
[----:B------:R0:W5:Y:S01]  /*03a0*/  LDG.E R4, desc[UR18][R4.64] ;  /* 0x0000001204047981 */ /* 0x000162000c1e1900 */
[----:B------:R-:W-:-:S03]  /*03b0*/  IMAD.WIDE R8, R14, R9, UR14 ;  /* 0x0000000e0e087e25 */ /* 0x000fc6000f8e0209 */
[----:B------:R-:W5:Y:S01]  /*03c0*/  LDG.E R23, desc[UR18][R2.64] ;  /* 0x0000001202177981 */ /* 0x000f62000c1e1900 */
[----:B-1----:R-:W-:-:S03]  /*03d0*/  IMAD.WIDE R10, R14, R27, UR16 ;  /* 0x000000100e0a7e25 */ /* 0x002fc6000f8e021b */
[----:B------:R-:W5:Y:S04]  /*03e0*/  LDG.E R7, desc[UR18][R6.64] ;  /* 0x0000001206077981 */ /* 0x000f68000c1e1900 */
[----:B------:R-:W5:Y:S04]  /*03f0*/  LDG.E R24, desc[UR18][R2.64+0x4] ;  /* 0x0000041202187981 */ /* 0x000f68000c1e1900 */
[----:B------:R-:W5:Y:S04]  /*0400*/  LDG.E R8, desc[UR18][R8.64] ;  /* 0x0000001208087981 */ /* 0x000f68000c1e1900 */
[----:B------:R-:W5:Y:S04]  /*0410*/  LDG.E R25, desc[UR18][R2.64+0x8] ;  /* 0x0000081202197981 */ /* 0x000f68000c1e1900 */
[----:B------:R-:W5:Y:S04]  /*0420*/  LDG.E R10, desc[UR18][R10.64] ;  /* 0x000000120a0a7981 */ /* 0x000f68000c1e1900 */
[----:B------:R1:W5:Y:S01]  /*0430*/  LDG.E R27, desc[UR18][R2.64+0xc] ;  /* 0x00000c12021b7981 */ /* 0x000362000c1e1900 */
[----:B------:R-:W-:-:S04]  /*0440*/  UIADD3 UR5, UPT, UPT, UR5, 0x8, URZ ;  /* 0x0000000805057890 */ /* 0x000fc8000fffe0ff */
[----:B------:R-:W-:Y:S01]  /*0450*/  UISETP.NE.AND UP0, UPT, UR5, URZ, UPT ;  /* 0x000000ff0500728c */ /* 0x000fe2000bf05270 */
[----:B0-----:R-:W-:Y:S02]  /*0460*/  MOV R5, UR20 ;  /* 0x0000001400057c02 */ /* 0x001fe40008000f00 */
[----:B-1----:R-:W-:-:S03]  /*0470*/  IADD3 R2, P0, PT, R2, 0x20, RZ ;  /* 0x0000002002027810 */ /* 0x002fc60007f1e0ff */
[----:B------:R-:W-:Y:S01]  /*0480*/  IMAD R14, R5, 0x8, R14 ;  /* 0x00000008050e7824 */ /* 0x000fe200078e020e */
[----:B------:R-:W-:Y:S01]  /*0490*/  IADD3.X R3, PT, PT, RZ, R3, RZ, P0, !PT ;  /* 0x00000003ff037210 */ /* 0x000fe200007fe4ff */
[----:B--2---:R-:W-:-:S04]  /*04a0*/  FFMA R22, R21, R22, R12 ;  /* 0x0000001615167223 */ /* 0x004fc8000000000c */
[----:B---3--:R-:W-:-:S04]  /*04b0*/  FFMA R20, R19, R20, R22 ;  /* 0x0000001413147223 */ /* 0x008fc80000000016 */
[----:B----4-:R-:W-:-:S04]  /*04c0*/  FFMA R18, R17, R18, R20 ;  /* 0x0000001211127223 */ /* 0x010fc80000000014 */
[----:B-----5:R-:W-:-:S04]  /*04d0*/  FFMA R16, R15, R16, R18 ;  /* 0x000000100f107223 */ /* 0x020fc80000000012 */
[----:B------:R-:W-:-:S04]  /*04e0*/  FFMA R23, R23, R4, R16 ;  /* 0x0000000417177223 */ /* 0x000fc80000000010 */
[----:B------:R-:W-:-:S04]  /*04f0*/  FFMA R24, R24, R7, R23 ;  /* 0x0000000718187223 */ /* 0x000fc80000000017 */
[----:B------:R-:W-:-:S04]  /*0500*/  FFMA R8, R25, R8, R24 ;  /* 0x0000000819087223 */ /* 0x000fc80000000018 */
[----:B------:R-:W-:Y:S01]  /*0510*/  FFMA R12, R27, R10, R8 ;  /* 0x0000000a1b0c7223 */ /* 0x000fe20000000008 */
[----:B------:R-:W-:Y:S06]  /*0520*/  BRA.U UP0, `(.L_x_1) ;  /* 0xfffffffd003c7547 */ /* 0x000fec000b83ffff */
.L_x_0:
[----:B------:R-:W-:-:S04]  /*0530*/  ULOP3.LUT UR6, UR20, 0x7, URZ, 0xc0, !UPT ;  /* 0x0000000714067892 */ /* 0x000fc8000f8ec0ff */
[----:B------:R-:W-:-:S09]  /*0540*/  UISETP.NE.AND UP0, UPT, UR6, URZ, UPT ;  /* 0x000000ff0600728c */ /* 0x000fd2000bf05270 */
[----:B------:R-:W-:Y:S05]  /*0550*/  BRA.U !UP0, `(.L_x_2) ;  /* 0x0000000508407547 */ /* 0x000fea000b800000 */
[----:B------:R-:W-:Y:S02]  /*0560*/  UISETP.GE.U32.AND UP0, UPT, UR6, 0x4, UPT ;  /* 0x000000040600788c */ /* 0x000fe4000bf06070 */
[----:B------:R-:W-:-:S04]  /*0570*/  ULOP3.LUT UR5, UR20, 0x3, URZ, 0xc0, !UPT ;  /* 0x0000000314057892 */ /* 0x000fc8000f8ec0ff */
[----:B------:R-:W-:-:S03]  /*0580*/  UISETP.NE.AND UP1, UPT, UR5, URZ, UPT ;  /* 0x000000ff0500728c */ /* 0x000fc6000bf25270 */
[----:B------:R-:W-:Y:S08]  /*0590*/  BRA.U !UP0, `(.L_x_3) ;  /* 0x00000001087c7547 */ /* 0x000ff0000b800000 */
[----:B------:R-:W1:Y:S01]  /*05a0*/  LDC.64 R6, c[0x0][0x390] ;  /* 0x0000e400ff067b82 */ /* 0x000e620000000a00 */
[----:B------:R-:W2:Y:S01]  /*05b0*/  LDCU.64 UR6, c[0x0][0x388] ;  /* 0x00007100ff0677ac */ /* 0x000ea20008000a00 */
[----:B------:R-:W-:Y:S02]  /*05c0*/  MOV R9, UR4 ;  /* 0x0000000400097c02 */ /* 0x000fe40008000f00 */
[C---:B------:R-:W-:Y:S02]  /*05d0*/  IADD3 R3, PT, PT, R13.reuse, UR4, RZ ;  /* 0x000000040d037c10 */ /* 0x040fe4000fffe0ff */
[----:B------:R-:W-:Y:S01]  /*05e0*/  IADD3 R10, P0, PT, R13, UR4, RZ ;  /* 0x000000040d0a7c10 */ /* 0x000fe2000ff1e0ff */
[----:B------:R-:W-:Y:S01]  /*05f0*/  IMAD R9, R9, UR20, R0 ;  /* 0x0000001409097c24 */ /* 0x000fe2000f8e0200 */
[----:B------:R-:W3:Y:S01]  /*0600*/  LDC.64 R4, c[0x0][0x388] ;  /* 0x0000e200ff047b82 */ /* 0x000ee20000000a00 */
[----:B------:R-:W-:Y:S02]  /*0610*/  MOV R11, UR20 ;  /* 0x00000014000b7c02 */ /* 0x000fe40008000f00 */
[----:B------:R-:W-:Y:S01]  /*0620*/  MOV R15, UR20 ;  /* 0x00000014000f7c02 */ /* 0x000fe20008000f00 */
[----:B-1----:R-:W-:Y:S01]  /*0630*/  IMAD.WIDE R6, R9, 0x4, R6 ;  /* 0x0000000409067825 */ /* 0x002fe200078e0206 */
[----:B------:R-:W-:-:S05]  /*0640*/  MOV R9, UR20 ;  /* 0x0000001400097c02 */ /* 0x000fca0008000f00 */
[----:B------:R-:W-:Y:S02]  /*0650*/  IMAD.WIDE R8, R9, 0x4, R6 ;  /* 0x0000000409087825 */ /* 0x000fe400078e0206 */
[----:B0-----:R-:W4:Y:S02]  /*0660*/  LDG.E R6, desc[UR18][R6.64] ;  /* 0x0000001206067981 */ /* 0x001f24000c1e1900 */
[----:B---3--:R-:W-:Y:S01]  /*0670*/  IMAD.WIDE.U32 R4, R3, 0x4, R4 ;  /* 0x0000000403047825 */ /* 0x008fe200078e0004 */
[----:B------:R-:W-:Y:S01]  /*0680*/  IADD3.X R3, PT, PT, RZ, RZ, RZ, P0, !PT ;  /* 0x000000ffff037210 */ /* 0x000fe200007fe4ff */
[----:B------:R-:W3:Y:S01]  /*0690*/  LDG.E R17, desc[UR18][R8.64] ;  /* 0x0000001208117981 */ /* 0x000ee2000c1e1900 */
[----:B--2---:R-:W-:-:S03]  /*06a0*/  LEA R2, P0, R10, UR6, 0x2 ;  /* 0x000000060a027c11 */ /* 0x004fc6000f8010ff */
[----:B------:R-:W4:Y:S01]  /*06b0*/  LDG.E R5, desc[UR18][R4.64] ;  /* 0x0000001204057981 */ /* 0x000f22000c1e1900 */
[----:B------:R-:W-:Y:S01]  /*06c0*/  LEA.HI.X R3, R10, UR7, R3, 0x2, P0 ;  /* 0x000000070a037c11 */ /* 0x000fe200080f1403 */
[----:B------:R-:W-:-:S04]  /*06d0*/  IMAD.WIDE R10, R11, 0x4, R8 ;  /* 0x000000040b0a7825 */ /* 0x000fc800078e0208 */
[----:B------:R-:W3:Y:S01]  /*06e0*/  LDG.E R16, desc[UR18][R2.64+0x4] ;  /* 0x0000041202107981 */ /* 0x000ee2000c1e1900 */
[----:B------:R-:W-:-:S03]  /*06f0*/  IMAD.WIDE R14, R15, 0x4, R10 ;  /* 0x000000040f0e7825 */ /* 0x000fc600078e020a */
[----:B------:R-:W2:Y:S04]  /*0700*/  LDG.E R19, desc[UR18][R10.64] ;  /* 0x000000120a137981 */ /* 0x000ea8000c1e1900 */
[----:B------:R-:W2:Y:S04]  /*0710*/  LDG.E R18, desc[UR18][R2.64+0x8] ;  /* 0x0000081202127981 */ /* 0x000ea8000c1e1900 */
[----:B------:R-:W5:Y:S04]  /*0720*/  LDG.E R20, desc[UR18][R2.64+0xc] ;  /* 0x00000c1202147981 */ /* 0x000f68000c1e1900 */
[----:B------:R-:W5:Y:S01]  /*0730*/  LDG.E R14, desc[UR18][R14.64] ;  /* 0x000000120e0e7981 */ /* 0x000f62000c1e1900 */
[----:B------:R-:W-:Y:S01]  /*0740*/  UIADD3 UR4, UPT, UPT, UR4, 0x4, URZ ;  /* 0x0000000404047890 */ /* 0x000fe2000fffe0ff */
[----:B----4-:R-:W-:-:S04]  /*0750*/  FFMA R5, R5, R6, R12 ;  /* 0x0000000605057223 */ /* 0x010fc8000000000c */
[----:B---3--:R-:W-:-:S04]  /*0760*/  FFMA R5, R16, R17, R5 ;  /* 0x0000001110057223 */ /* 0x008fc80000000005 */
[----:B--2---:R-:W-:-:S04]  /*0770*/  FFMA R5, R18, R19, R5 ;  /* 0x0000001312057223 */ /* 0x004fc80000000005 */
[----:B-----5:R-:W-:-:S07]  /*0780*/  FFMA R12, R20, R14, R5 ;  /* 0x0000000e140c7223 */ /* 0x020fce0000000005 */
.L_x_3:
[----:B------:R-:W-:Y:S05]  /*0790*/  BRA.U !UP1, `(.L_x_2) ;  /* 0x0000000109b07547 */ /* 0x000fea000b800000 */
[----:B------:R-:W-:Y:S01]  /*07a0*/  UISETP.NE.AND UP0, UPT, UR5, 0x1, UPT ;  /* 0x000000010500788c */ /* 0x000fe2000bf05270 */
[----:B------:R-:W-:Y:S01]  /*07b0*/  MOV R7, UR4 ;  /* 0x0000000400077c02 */ /* 0x000fe20008000f00 */
[----:B------:R-:W-:Y:S02]  /*07c0*/  ULOP3.LUT UR5, UR20, 0x1, URZ, 0xc0, !UPT ;  /* 0x0000000114057892 */ /* 0x000fe4000f8ec0ff */
[----:B------:R-:W-:Y:S02]  /*07d0*/  IMAD.U32 R15, RZ, RZ, UR20 ;  /* 0x00000014ff0f7e24 */ /* 0x000fe4000f8e00ff */
[----:B------:R-:W-:Y:S01]  /*07e0*/  UISETP.NE.U32.AND UP1, UPT, UR5, 0x1, UPT ;  /* 0x000000010500788c */ /* 0x000fe2000bf25070 */
[----:B------:R-:W-:-:S04]  /*07f0*/  PLOP3.LUT P1, PT, PT, PT, UP0, 0x80, 0x8 ;  /* 0x000000000008781c */ /* 0x000fc80003f2f008 */
[----:B------:R-:W1:Y:S01]  /*0800*/  @UP0 LDCU.64 UR6, c[0x0][0x388] ;  /* 0x00007100ff0607ac */ /* 0x000e620008000a00 */
[----:B------:R-:W-:Y:S01]  /*0810*/  PLOP3.LUT P0, PT, PT, PT, UP1, 0x80, 0x8 ;  /* 0x000000000008781c */ /* 0x000fe20003f0f018 */
[----:B------:R-:W2:Y:S01]  /*0820*/  @UP0 LDCU.64 UR8, c[0x0][0x390] ;  /* 0x00007200ff0807ac */ /* 0x000ea20008000a00 */
[----:B------:R-:W3:Y:S06]  /*0830*/  @UP0 LDCU.64 UR10, c[0x0][0x388] ;  /* 0x00007100ff0a07ac */ /* 0x000eec0008000a00 */
[C---:B------:R-:W-:Y:S01]  /*0840*/  @P1 VIADD R3, R13.reuse, UR4 ;  /* 0x000000040d031c36 */ /* 0x040fe20008000000 */
[----:B------:R-:W-:Y:S01]  /*0850*/  @P1 IADD3 R6, P2, PT, R13, UR4, RZ ;  /* 0x000000040d061c10 */ /* 0x000fe2000ff5e0ff */
[----:B------:R-:W4:Y:S01]  /*0860*/  @!UP1 LDCU.64 UR12, c[0x0][0x388] ;  /* 0x00007100ff0c97ac */ /* 0x000f220008000a00 */
[----:B------:R-:W-:Y:S01]  /*0870*/  @UP0 UIADD3 UR4, UPT, UPT, UR4, 0x2, URZ ;  /* 0x0000000204040890 */ /* 0x000fe2000fffe0ff */
[----:B-1----:R-:W-:-:S02]  /*0880*/  MOV R10, UR6 ;  /* 0x00000006000a7c02 */ /* 0x002fc40008000f00 */
[----:B------:R-:W-:Y:S01]  /*0890*/  MOV R11, UR7 ;  /* 0x00000007000b7c02 */ /* 0x000fe20008000f00 */
[----:B------:R-:W1:Y:S01]  /*08a0*/  @!UP1 LDCU.64 UR6, c[0x0][0x390] ;  /* 0x00007200ff0697ac */ /* 0x000e620008000a00 */
[----:B--2---:R-:W-:Y:S02]  /*08b0*/  MOV R4, UR8 ;  /* 0x0000000800047c02 */ /* 0x004fe40008000f00 */
[----:B------:R-:W-:Y:S01]  /*08c0*/  MOV R5, UR9 ;  /* 0x0000000900057c02 */ /* 0x000fe20008000f00 */
[----:B------:R-:W-:-:S04]  /*08d0*/  @P1 IMAD.WIDE.U32 R10, R3, 0x4, R10 ;  /* 0x00000004030a1825 */ /* 0x000fc800078e000a */
[----:B------:R-:W-:Y:S01]  /*08e0*/  @P1 IMAD R3, R7, UR20, R0 ;  /* 0x0000001407031c24 */ /* 0x000fe2000f8e0200 */
[----:B------:R-:W-:Y:S01]  /*08f0*/  @P1 IADD3.X R7, PT, PT, RZ, RZ, RZ, P2, !PT ;  /* 0x000000ffff071210 */ /* 0x000fe200017fe4ff */
[----:B0-----:R-:W2:Y:S01]  /*0900*/  @P1 LDG.E R11, desc[UR18][R10.64] ;  /* 0x000000120a0b1981 */ /* 0x001ea2000c1e1900 */
[C---:B---3--:R-:W-:Y:S01]  /*0910*/  @P1 LEA R2, P2, R6.reuse, UR10, 0x2 ;  /* 0x0000000a06021c11 */ /* 0x048fe2000f8410ff */
[----:B------:R-:W-:Y:S01]  /*0920*/  @P1 IMAD.WIDE R4, R3, 0x4, R4 ;  /* 0x0000000403041825 */ /* 0x000fe200078e0204 */
[----:B------:R-:W-:Y:S02]  /*0930*/  MOV R19, UR4 ;  /* 0x0000000400137c02 */ /* 0x000fe40008000f00 */
[----:B------:R-:W-:Y:S02]  /*0940*/  @P1 LEA.HI.X R3, R6, UR11, R7, 0x2, P2 ;  /* 0x0000000b06031c11 */ /* 0x000fe400090f1407 */
[----:B----4-:R-:W-:Y:S01]  /*0950*/  MOV R6, UR12 ;  /* 0x0000000c00067c02 */ /* 0x010fe20008000f00 */
[----:B------:R-:W-:Y:S01]  /*0960*/  @P1 IMAD.WIDE R14, R15, 0x4, R4 ;  /* 0x000000040f0e1825 */ /* 0x000fe200078e0204 */
[----:B------:R-:W-:Y:S01]  /*0970*/  MOV R7, UR13 ;  /* 0x0000000d00077c02 */ /* 0x000fe20008000f00 */
[----:B------:R-:W2:Y:S01]  /*0980*/  @P1 LDG.E R4, desc[UR18][R4.64] ;  /* 0x0000001204041981 */ /* 0x000ea2000c1e1900 */
[----:B------:R-:W-:Y:S01]  /*0990*/  @!P0 IADD3 R17, PT, PT, R13, UR4, RZ ;  /* 0x000000040d118c10 */ /* 0x000fe2000fffe0ff */
[----:B------:R-:W-:Y:S01]  /*09a0*/  @!P0 IMAD R19, R19, UR20, R0 ;  /* 0x0000001413138c24 */ /* 0x000fe2000f8e0200 */
[----:B-1----:R-:W-:Y:S01]  /*09b0*/  MOV R8, UR6 ;  /* 0x0000000600087c02 */ /* 0x002fe20008000f00 */
[----:B------:R-:W3:Y:S01]  /*09c0*/  @P1 LDG.E R14, desc[UR18][R14.64] ;  /* 0x000000120e0e1981 */ /* 0x000ee2000c1e1900 */
[----:B------:R-:W-:Y:S01]  /*09d0*/  MOV R9, UR7 ;  /* 0x0000000700097c02 */ /* 0x000fe20008000f00 */
[----:B------:R-:W-:-:S02]  /*09e0*/  @!P0 IMAD.WIDE.U32 R6, R17, 0x4, R6 ;  /* 0x0000000411068825 */ /* 0x000fc400078e0006 */
[----:B------:R-:W3:Y:S02]  /*09f0*/  @P1 LDG.E R2, desc[UR18][R2.64+0x4] ;  /* 0x0000041202021981 */ /* 0x000ee4000c1e1900 */
[----:B------:R-:W-:Y:S02]  /*0a00*/  @!P0 IMAD.WIDE R8, R19, 0x4, R8 ;  /* 0x0000000413088825 */ /* 0x000fe400078e0208 */
[----:B------:R-:W4:Y:S04]  /*0a10*/  @!P0 LDG.E R7, desc[UR18][R6.64] ;  /* 0x0000001206078981 */ /* 0x000f28000c1e1900 */
[----:B------:R-:W4:Y:S01]  /*0a20*/  @!P0 LDG.E R8, desc[UR18][R8.64] ;  /* 0x0000001208088981 */ /* 0x000f22000c1e1900 */
[----:B--2---:R-:W-:-:S04]  /*0a30*/  @P1 FFMA R11, R11, R4, R12 ;  /* 0x000000040b0b1223 */ /* 0x004fc8000000000c */
[----:B---3--:R-:W-:-:S04]  /*0a40*/  @P1 FFMA R12, R2, R14, R11 ;  /* 0x0000000e020c1223 */ /* 0x008fc8000000000b */
[----:B----4-:R-:W-:-:S07]  /*0a50*/  @!P0 FFMA R12, R7, R8, R12 ;  /* 0x00000008070c8223 */ /* 0x010fce000000000c */
.L_x_2:
[----:B------:R-:W1:Y:S01]  /*0a60*/  LDC.64 R2, c[0x0][0x398] ;  /* 0x0000e600ff027b82 */ /* 0x000e620000000a00 */
[----:B------:R-:W-:-:S05]  /*0a70*/  IADD3 R13, PT, PT, R0, R13, RZ ;  /* 0x0000000d000d7210 */ /* 0x000fca0007ffe0ff */
[----:B-1----:R-:W-:-:S05]  /*0a80*/  IMAD.WIDE R2, R13, 0x4, R2 ;  /* 0x000000040d027825 */ /* 0x002fca00078e0202 */
[----:B0-----:R-:W-:Y:S01]  /*0a90*/  STG.E desc[UR18][R2.64], R12 ;  /* 0x0000000c02007986 */ /* 0x001fe2000c101912 */
[----:B------:R-:W-:Y:S05]  /*0aa0*/  EXIT ;  /* 0x000000000000794d */ /* 0x000fea0003800000 */
.L_x_4:
[----:B------:R-:W-:-:S00]  /*0ab0*/  BRA `(.L_x_4) ;  /* 0xfffffffc00fc7947 */ /* 0x000fc0000383ffff */
[----:B------:R-:W-:-:S00]  /*0ac0*/  NOP ;  /* 0x0000000000007918 */ /* 0x000fc00000000000 */
        /* <DEDUP_REMOVED lines=11> */
.L_x_5:


//--------------------- .nv.shared.reserved.0     --------------------------
	.section	.nv.shared.reserved.0,"aw",@nobits
	.weak		__nv_reservedSMEM_offset_0_alias
	.size		__nv_reservedSMEM_offset_0_alias, 0, 64
	.other		__nv_reservedSMEM_offset_0_alias,@"STO_CUDA_RESERVED_SHARED STV_DEFAULT"
__nv_reservedSMEM_offset_0_alias:
	.zero		0
	.zero		64


//--------------------- .nv.constant0._Z11matmul_elemiPfS_S_ --------------------------
	.section	.nv.constant0._Z11matmul_elemiPfS_S_,"a",@progbits
	.sectionflags	@""
	.align	4
.nv.constant0._Z11matmul_elemiPfS_S_:
	.zero		928


//--------------------- SYMBOLS --------------------------

	.type		.nv.reservedSmem.offset0,@object
	.size		.nv.reservedSmem.offset0,0x4
